	.headerflags	@"EF_CUDA_TEXMODE_UNIFIED EF_CUDA_64BIT_ADDRESS EF_CUDA_SM86 EF_CUDA_VIRTUAL_SM(EF_CUDA_SM86)"
	.elftype	@"ET_EXEC"


//--------------------- .nv.info                  --------------------------
	.section	.nv.info,"",@"SHT_CUDA_INFO"
	.align	4


	//----- nvinfo : EIATTR_REGCOUNT
	.align		4
        /*0000*/ 	.byte	0x04, 0x2f
        /*0002*/ 	.short	(.L_1 - .L_0)
	.align		4
.L_0:
        /*0004*/ 	.word	index@(triton_red_fused__to_copy_add_amax_amin_clamp_mul_reciprocal_11)
        /*0008*/ 	.word	0x0000001c


	//----- nvinfo : EIATTR_MIN_STACK_SIZE
	.align		4
.L_1:
        /*000c*/ 	.byte	0x04, 0x12
        /*000e*/ 	.short	(.L_3 - .L_2)
	.align		4
.L_2:
        /*0010*/ 	.word	index@(triton_red_fused__to_copy_add_amax_amin_clamp_mul_reciprocal_11)
        /*0014*/ 	.word	0x00000000


	//----- nvinfo : EIATTR_FRAME_SIZE
	.align		4
.L_3:
        /*0018*/ 	.byte	0x04, 0x11
        /*001a*/ 	.short	(.L_5 - .L_4)
	.align		4
.L_4:
        /*001c*/ 	.word	index@(triton_red_fused__to_copy_add_amax_amin_clamp_mul_reciprocal_11)
        /*0020*/ 	.word	0x00000000


	//----- nvinfo : EIATTR_MIN_STACK_SIZE
	.align		4
.L_5:
        /*0024*/ 	.byte	0x04, 0x12
        /*0026*/ 	.short	(.L_7 - .L_6)
	.align		4
.L_6:
        /*0028*/ 	.word	index@(triton_red_fused__to_copy_add_amax_amin_clamp_mul_reciprocal_11)
        /*002c*/ 	.word	0x00000000
.L_7:


//--------------------- .nv.info.triton_red_fused__to_copy_add_amax_amin_clamp_mul_reciprocal_11 --------------------------
	.section	.nv.info.triton_red_fused__to_copy_add_amax_amin_clamp_mul_reciprocal_11,"",@"SHT_CUDA_INFO"
	.sectionflags	@""
	.align	4


	//----- nvinfo : EIATTR_CUDA_API_VERSION
	.align		4
        /*0000*/ 	.byte	0x04, 0x37
        /*0002*/ 	.short	(.L_9 - .L_8)
.L_8:
        /*0004*/ 	.word	0x0000007c


	//----- nvinfo : EIATTR_SW2861232_WAR
	.align		4
.L_9:
        /*0008*/ 	.byte	0x01, 0x35
	.zero		2


	//----- nvinfo : EIATTR_PARAM_CBANK
	.align		4
        /*000c*/ 	.byte	0x04, 0x0a
        /*000e*/ 	.short	(.L_11 - .L_10)
	.align		4
.L_10:
        /*0010*/ 	.word	index@(.nv.constant0.triton_red_fused__to_copy_add_amax_amin_clamp_mul_reciprocal_11)
        /*0014*/ 	.short	0x0160
        /*0016*/ 	.short	0x0030


	//----- nvinfo : EIATTR_CBANK_PARAM_SIZE
	.align		4
.L_11:
        /*0018*/ 	.byte	0x03, 0x19
        /*001a*/ 	.short	0x0030


	//----- nvinfo : EIATTR_KPARAM_INFO
	.align		4
        /*001c*/ 	.byte	0x04, 0x17
        /*001e*/ 	.short	(.L_13 - .L_12)
.L_12:
        /*0020*/ 	.word	0x00000000
        /*0024*/ 	.short	0x0006
        /*0026*/ 	.short	0x0028
        /*0028*/ 	.byte	0x00, 0xf4, 0x21, 0x00


	//----- nvinfo : EIATTR_KPARAM_INFO
	.align		4
.L_13:
        /*002c*/ 	.byte	0x04, 0x17
        /*002e*/ 	.short	(.L_15 - .L_14)
.L_14:
        /*0030*/ 	.word	0x00000000
        /*0034*/ 	.short	0x0005
        /*0036*/ 	.short	0x0024
        /*0038*/ 	.byte	0x00, 0xf0, 0x11, 0x00


	//----- nvinfo : EIATTR_KPARAM_INFO
	.align		4
.L_15:
        /*003c*/ 	.byte	0x04, 0x17
        /*003e*/ 	.short	(.L_17 - .L_16)
.L_16:
        /*0040*/ 	.word	0x00000000
        /*0044*/ 	.short	0x0004
        /*0046*/ 	.short	0x0020
        /*0048*/ 	.byte	0x00, 0xf0, 0x11, 0x00


	//----- nvinfo : EIATTR_KPARAM_INFO
	.align		4
.L_17:
        /*004c*/ 	.byte	0x04, 0x17
        /*004e*/ 	.short	(.L_19 - .L_18)
.L_18:
        /*0050*/ 	.word	0x00000000
        /*0054*/ 	.short	0x0003
        /*0056*/ 	.short	0x0018
        /*0058*/ 	.byte	0x00, 0xf4, 0x21, 0x00


	//----- nvinfo : EIATTR_KPARAM_INFO
	.align		4
.L_19:
        /*005c*/ 	.byte	0x04, 0x17
        /*005e*/ 	.short	(.L_21 - .L_20)
.L_20:
        /*0060*/ 	.word	0x00000000
        /*0064*/ 	.short	0x0002
        /*0066*/ 	.short	0x0010
        /*0068*/ 	.byte	0x00, 0xf4, 0x21, 0x00


	//----- nvinfo : EIATTR_KPARAM_INFO
	.align		4
.L_21:
        /*006c*/ 	.byte	0x04, 0x17
        /*006e*/ 	.short	(.L_23 - .L_22)
.L_22:
        /*0070*/ 	.word	0x00000000
        /*0074*/ 	.short	0x0001
        /*0076*/ 	.short	0x0008
        /*0078*/ 	.byte	0x00, 0xf4, 0x21, 0x00


	//----- nvinfo : EIATTR_KPARAM_INFO
	.align		4
.L_23:
        /*007c*/ 	.byte	0x04, 0x17
        /*007e*/ 	.short	(.L_25 - .L_24)
.L_24:
        /*0080*/ 	.word	0x00000000
        /*0084*/ 	.short	0x0000
        /*0086*/ 	.short	0x0000
        /*0088*/ 	.byte	0x00, 0xf4, 0x21, 0x00


	//----- nvinfo : EIATTR_MAXREG_COUNT
	.align		4
.L_25:
        /*008c*/ 	.byte	0x03, 0x1b
        /*008e*/ 	.short	0x0080


	//----- nvinfo : EIATTR_COOP_GROUP_MASK_REGIDS
	.align		4
        /*0090*/ 	.byte	0x04, 0x29
        /*0092*/ 	.short	(.L_27 - .L_26)


	//   ....[0]....
.L_26:
        /*0094*/ 	.word	0xffffffff


	//   ....[1]....
        /*0098*/ 	.word	0xffffffff


	//   ....[2]....
        /*009c*/ 	.word	0xffffffff


	//   ....[3]....
        /*00a0*/ 	.word	0xffffffff


	//   ....[4]....
        /*00a4*/ 	.word	0xffffffff


	//   ....[5]....
        /*00a8*/ 	.word	0xffffffff


	//   ....[6]....
        /*00ac*/ 	.word	0xffffffff


	//   ....[7]....
        /*00b0*/ 	.word	0xffffffff


	//   ....[8]....
        /*00b4*/ 	.word	0xffffffff


	//   ....[9]....
        /*00b8*/ 	.word	0xffffffff


	//   ....[10]....
        /*00bc*/ 	.word	0xffffffff


	//   ....[11]....
        /*00c0*/ 	.word	0xffffffff


	//   ....[12]....
        /*00c4*/ 	.word	0xffffffff


	//   ....[13]....
        /*00c8*/ 	.word	0xffffffff


	//   ....[14]....
        /*00cc*/ 	.word	0xffffffff


	//   ....[15]....
        /*00d0*/ 	.word	0xffffffff


	//   ....[16]....
        /*00d4*/ 	.word	0xffffffff


	//   ....[17]....
        /*00d8*/ 	.word	0xffffffff


	//----- nvinfo : EIATTR_COOP_GROUP_INSTR_OFFSETS
	.align		4
.L_27:
        /*00dc*/ 	.byte	0x04, 0x28
        /*00de*/ 	.short	(.L_29 - .L_28)


	//   ....[0]....
.L_28:
        /*00e0*/ 	.word	0x00000470


	//   ....[1]....
        /*00e4*/ 	.word	0x000004b0


	//   ....[2]....
        /*00e8*/ 	.word	0x000004f0


	//   ....[3]....
        /*00ec*/ 	.word	0x00000540


	//   ....[4]....
        /*00f0*/ 	.word	0x000006a0


	//   ....[5]....
        /*00f4*/ 	.word	0x00000720


	//   ....[6]....
        /*00f8*/ 	.word	0x000007d0


	//   ....[7]....
        /*00fc*/ 	.word	0x00000810


	//   ....[8]....
        /*0100*/ 	.word	0x00000820


	//   ....[9]....
        /*0104*/ 	.word	0x00000890


	//   ....[10]....
        /*0108*/ 	.word	0x000008c0


	//   ....[11]....
        /*010c*/ 	.word	0x00000910


	//   ....[12]....
        /*0110*/ 	.word	0x00000940


	//   ....[13]....
        /*0114*/ 	.word	0x00000990


	//   ....[14]....
        /*0118*/ 	.word	0x00000a70


	//   ....[15]....
        /*011c*/ 	.word	0x00000ad0


	//   ....[16]....
        /*0120*/ 	.word	0x00000b20


	//   ....[17]....
        /*0124*/ 	.word	0x00000b70


	//----- nvinfo : EIATTR_EXIT_INSTR_OFFSETS
	.align		4
.L_29:
        /*0128*/ 	.byte	0x04, 0x1c
        /*012a*/ 	.short	(.L_31 - .L_30)


	//   ....[0]....
.L_30:
        /*012c*/ 	.word	0x00001460


	//   ....[1]....
        /*0130*/ 	.word	0x00001480


	//----- nvinfo : EIATTR_REQNTID
	.align		4
.L_31:
        /*0134*/ 	.byte	0x04, 0x10
        /*0136*/ 	.short	(.L_33 - .L_32)
.L_32:
        /*0138*/ 	.word	0x00000200
        /*013c*/ 	.word	0x00000001
        /*0140*/ 	.word	0x00000001
.L_33:


//--------------------- .nv.callgraph             --------------------------
	.section	.nv.callgraph,"",@"SHT_CUDA_CALLGRAPH"
	.align	4
	.sectionentsize	8
	.align		4
        /*0000*/ 	.word	0x00000000
	.align		4
        /*0004*/ 	.word	0xffffffff
	.align		4
        /*0008*/ 	.word	0x00000000
	.align		4
        /*000c*/ 	.word	0xfffffffe
	.align		4
        /*0010*/ 	.word	0x00000000
	.align		4
        /*0014*/ 	.word	0xfffffffd
	.align		4
        /*0018*/ 	.word	0x00000000
	.align		4
        /*001c*/ 	.word	0xfffffffc


//--------------------- .nv.rel.action            --------------------------
	.section	.nv.rel.action,"",@"SHT_CUDA_RELOCINFO"
	.align	8
	.sectionentsize	8
        /*0000*/ 	.byte	0x73, 0x00, 0x00, 0x00, 0x00, 0x00, 0x00, 0x00, 0x00, 0x00, 0x00, 0x11, 0x25, 0x00, 0x05, 0x36


//--------------------- .nv.constant0.triton_red_fused__to_copy_add_amax_amin_clamp_mul_reciprocal_11 --------------------------
	.section	.nv.constant0.triton_red_fused__to_copy_add_amax_amin_clamp_mul_reciprocal_11,"a",@progbits
	.sectionflags	@""
	.align	4
.nv.constant0.triton_red_fused__to_copy_add_amax_amin_clamp_mul_reciprocal_11:
	.zero		400


//--------------------- .text.triton_red_fused__to_copy_add_amax_amin_clamp_mul_reciprocal_11 --------------------------
	.section	.text.triton_red_fused__to_copy_add_amax_amin_clamp_mul_reciprocal_11,"ax",@progbits
	.sectionflags	@"SHF_BARRIERS=1"
	.sectioninfo	@"SHI_REGISTERS=28"
	.align	128
        .global         triton_red_fused__to_copy_add_amax_amin_clamp_mul_reciprocal_11
        .type           triton_red_fused__to_copy_add_amax_amin_clamp_mul_reciprocal_11,@function
        .size           triton_red_fused__to_copy_add_amax_amin_clamp_mul_reciprocal_11,(.L_x_1 - triton_red_fused__to_copy_add_amax_amin_clamp_mul_reciprocal_11)
        .other          triton_red_fused__to_copy_add_amax_amin_clamp_mul_reciprocal_11,@"STO_CUDA_ENTRY STV_DEFAULT"
triton_red_fused__to_copy_add_amax_amin_clamp_mul_reciprocal_11:
.text.triton_red_fused__to_copy_add_amax_amin_clamp_mul_reciprocal_11:
[----:B------:R-:W-:Y:S02]  /*0000*/  IMAD.MOV.U32 R1, RZ, RZ, c[0x0][0x28] ;  /* 0x00000a00ff017624 */ /* 0x000fe400078e00ff */
[----:B------:R-:W0:Y:S01]  /*0010*/  S2R R10, SR_TID.X ;  /* 0x00000000000a7919 */ /* 0x000e220000002100 */
[----:B------:R-:W-:Y:S01]  /*0020*/  IMAD.MOV.U32 R15, RZ, RZ, 0x2 ;  /* 0x00000002ff0f7424 */ /* 0x000fe200078e00ff */
[----:B------:R-:W-:Y:S01]  /*0030*/  CS2R R8, SRZ ;  /* 0x0000000000087805 */ /* 0x000fe2000001ff00 */
[----:B------:R-:W-:Y:S01]  /*0040*/  ULDC.64 UR4, c[0x0][0x118] ;  /* 0x0000460000047ab9 */ /* 0x000fe20000000a00 */
[----:B------:R-:W1:Y:S01]  /*0050*/  S2R R0, SR_CTAID.X ;  /* 0x0000000000007919 */ /* 0x000e620000002500 */
[----:B------:R-:W-:Y:S01]  /*0060*/  CS2R R6, SRZ ;  /* 0x0000000000067805 */ /* 0x000fe2000001ff00 */
[----:B0-----:R-:W-:Y:S01]  /*0070*/  IMAD.SHL.U32 R2, R10, 0x4, RZ ;  /* 0x000000040a027824 */ /* 0x001fe200078e00ff */
[----:B-1----:R-:W-:-:S04]  /*0080*/  ISETP.GE.AND P2, PT, R0, 0x200, PT ;  /* 0x000002000000780c */ /* 0x002fc80003f46270 */
[C---:B------:R-:W-:Y:S02]  /*0090*/  LOP3.LUT R13, R2.reuse, 0x7fc, RZ, 0xc0, !PT ;  /* 0x000007fc020d7812 */ /* 0x040fe400078ec0ff */
[----:B------:R-:W-:Y:S02]  /*00a0*/  SHF.R.U32.HI R4, RZ, 0x7, R2 ;  /* 0x00000007ff047819 */ /* 0x000fe40000011602 */
[----:B------:R-:W-:Y:S02]  /*00b0*/  LOP3.LUT R3, R2, 0x7c, RZ, 0xc0, !PT ;  /* 0x0000007c02037812 */ /* 0x000fe400078ec0ff */
[----:B------:R-:W-:Y:S02]  /*00c0*/  LOP3.LUT R11, R13, 0x800, RZ, 0xfc, !PT ;  /* 0x000008000d0b7812 */ /* 0x000fe400078efcff */
[----:B------:R-:W-:Y:S01]  /*00d0*/  SGXT.U32 R2, R4, 0x4 ;  /* 0x000000040402781a */ /* 0x000fe20000000000 */
[----:B------:R-:W-:Y:S01]  /*00e0*/  IMAD R3, R0, 0x80, R3 ;  /* 0x0000008000037824 */ /* 0x000fe200078e0203 */
[----:B------:R-:W-:-:S02]  /*00f0*/  SHF.R.U32.HI R4, RZ, 0x7, R11 ;  /* 0x00000007ff047819 */ /* 0x000fc4000001160b */
[----:B------:R-:W-:Y:S01]  /*0100*/  ISETP.LT.U32.AND P1, PT, R11, 0xc00, !P2 ;  /* 0x00000c000b00780c */ /* 0x000fe20005721070 */
[--C-:B------:R-:W-:Y:S02]  /*0110*/  IMAD R2, R2, 0x80800, R3.reuse ;  /* 0x0008080002027824 */ /* 0x100fe400078e0203 */
[----:B------:R-:W-:Y:S02]  /*0120*/  IMAD R16, R4, 0x80800, R3 ;  /* 0x0008080004107824 */ /* 0x000fe400078e0203 */
[----:B------:R-:W-:-:S04]  /*0130*/  IMAD.WIDE R4, R2, R15, c[0x0][0x160] ;  /* 0x0000580002047625 */ /* 0x000fc800078e020f */
[----:B------:R-:W-:Y:S01]  /*0140*/  IMAD.WIDE R2, R16, R15, c[0x0][0x160] ;  /* 0x0000580010027625 */ /* 0x000fe200078e020f */
[----:B------:R-:W2:Y:S04]  /*0150*/  @!P2 LDG.E.EL.64 R8, [R4.64] ;  /* 0x000000040408a981 */ /* 0x000ea8000c2e1b00 */
[----:B------:R-:W3:Y:S01]  /*0160*/  @P1 LDG.E.EL.64 R6, [R2.64] ;  /* 0x0000000402061981 */ /* 0x000ee2000c2e1b00 */
[C---:B--2---:R-:W-:Y:S01]  /*0170*/  IMAD.U32 R18, R8.reuse, 0x10000, RZ ;  /* 0x0001000008127824 */ /* 0x044fe200078e00ff */
[----:B------:R-:W-:Y:S01]  /*0180*/  PRMT R19, R8, 0x7632, R19 ;  /* 0x0000763208137816 */ /* 0x000fe20000000013 */
[C---:B------:R-:W-:Y:S01]  /*0190*/  IMAD.U32 R16, R9.reuse, 0x10000, RZ ;  /* 0x0001000009107824 */ /* 0x040fe200078e00ff */
[----:B------:R-:W-:Y:S01]  /*01a0*/  PRMT R9, R9, 0x7632, R9 ;  /* 0x0000763209097816 */ /* 0x000fe20000000009 */
[----:B---3--:R-:W-:Y:S01]  /*01b0*/  IMAD.U32 R21, R6, 0x10000, RZ ;  /* 0x0001000006157824 */ /* 0x008fe200078e00ff */
[----:B------:R-:W-:Y:S01]  /*01c0*/  FSEL R8, R18, +INF , !P2 ;  /* 0x7f80000012087808 */ /* 0x000fe20005000000 */
[----:B------:R-:W-:Y:S01]  /*01d0*/  IMAD.U32 R19, R19, 0x10000, RZ ;  /* 0x0001000013137824 */ /* 0x000fe200078e00ff */
[----:B------:R-:W-:Y:S01]  /*01e0*/  PRMT R6, R6, 0x7632, R6 ;  /* 0x0000763206067816 */ /* 0x000fe20000000006 */
[----:B------:R-:W-:Y:S01]  /*01f0*/  IMAD.U32 R9, R9, 0x10000, RZ ;  /* 0x0001000009097824 */ /* 0x000fe200078e00ff */
[----:B------:R-:W-:-:S02]  /*0200*/  FSETP.GEU.AND P3, PT, R8, R21, PT ;  /* 0x000000150800720b */ /* 0x000fc40003f6e000 */
[----:B------:R-:W-:Y:S01]  /*0210*/  FSEL R23, R19, +INF , !P2 ;  /* 0x7f80000013177808 */ /* 0x000fe20005000000 */
[----:B------:R-:W-:Y:S01]  /*0220*/  IMAD.U32 R6, R6, 0x10000, RZ ;  /* 0x0001000006067824 */ /* 0x000fe200078e00ff */
[C---:B------:R-:W-:Y:S02]  /*0230*/  FSETP.NAN.AND P0, PT, R8.reuse, R8, PT ;  /* 0x000000080800720b */ /* 0x040fe40003f08000 */
[C---:B------:R-:W-:Y:S02]  /*0240*/  FSEL R17, R8.reuse, R21, !P3 ;  /* 0x0000001508117208 */ /* 0x040fe40005800000 */
[-C--:B------:R-:W-:Y:S02]  /*0250*/  FSETP.GEU.AND P3, PT, R23, R6.reuse, PT ;  /* 0x000000061700720b */ /* 0x080fe40003f6e000 */
[----:B------:R-:W-:Y:S01]  /*0260*/  @P1 FSEL R8, R8, R17, P0 ;  /* 0x0000001108081208 */ /* 0x000fe20000000000 */
[----:B------:R-:W-:Y:S01]  /*0270*/  IMAD.U32 R17, R7, 0x10000, RZ ;  /* 0x0001000007117824 */ /* 0x000fe200078e00ff */
[----:B------:R-:W-:-:S02]  /*0280*/  FSEL R22, R23, R6, !P3 ;  /* 0x0000000617167208 */ /* 0x000fc40005800000 */
[----:B------:R-:W-:Y:S02]  /*0290*/  FSEL R20, R16, +INF , !P2 ;  /* 0x7f80000010147808 */ /* 0x000fe40005000000 */
[----:B------:R-:W-:Y:S02]  /*02a0*/  FSETP.NAN.AND P3, PT, R8, R8, PT ;  /* 0x000000080800720b */ /* 0x000fe40003f68000 */
[C---:B------:R-:W-:Y:S02]  /*02b0*/  FSETP.NAN.AND P0, PT, R23.reuse, R23, PT ;  /* 0x000000171700720b */ /* 0x040fe40003f08000 */
[CC--:B------:R-:W-:Y:S02]  /*02c0*/  FSETP.GEU.AND P4, PT, R20.reuse, R17.reuse, PT ;  /* 0x000000111400720b */ /* 0x0c0fe40003f8e000 */
[----:B------:R-:W-:Y:S02]  /*02d0*/  @P1 FSEL R23, R23, R22, P0 ;  /* 0x0000001617171208 */ /* 0x000fe40000000000 */
[----:B------:R-:W-:-:S02]  /*02e0*/  FSEL R25, R20, R17, !P4 ;  /* 0x0000001114197208 */ /* 0x000fc40006000000 */
[----:B------:R-:W-:Y:S02]  /*02f0*/  FSETP.NAN.AND P0, PT, R20, R20, PT ;  /* 0x000000141400720b */ /* 0x000fe40003f08000 */
[----:B------:R-:W-:Y:S02]  /*0300*/  FSETP.GEU.AND P4, PT, R8, R23, PT ;  /* 0x000000170800720b */ /* 0x000fe40003f8e000 */
[----:B------:R-:W-:Y:S02]  /*0310*/  PRMT R7, R7, 0x7632, R7 ;  /* 0x0000763207077816 */ /* 0x000fe40000000007 */
[----:B------:R-:W-:Y:S02]  /*0320*/  @P1 FSEL R20, R20, R25, P0 ;  /* 0x0000001914141208 */ /* 0x000fe40000000000 */
[----:B------:R-:W-:Y:S01]  /*0330*/  @!P3 FSEL R8, R8, R23, !P4 ;  /* 0x000000170808b208 */ /* 0x000fe20006000000 */
[----:B------:R-:W-:Y:S01]  /*0340*/  IMAD.U32 R24, R7, 0x10000, RZ ;  /* 0x0001000007187824 */ /* 0x000fe200078e00ff */
[----:B------:R-:W-:-:S02]  /*0350*/  FSEL R23, R9, +INF , !P2 ;  /* 0x7f80000009177808 */ /* 0x000fc40005000000 */
[C---:B------:R-:W-:Y:S02]  /*0360*/  FSETP.GEU.AND P4, PT, R8.reuse, R20, PT ;  /* 0x000000140800720b */ /* 0x040fe40003f8e000 */
[CC--:B------:R-:W-:Y:S02]  /*0370*/  FSETP.GEU.AND P3, PT, R23.reuse, R24.reuse, PT ;  /* 0x000000181700720b */ /* 0x0c0fe40003f6e000 */
[C---:B------:R-:W-:Y:S02]  /*0380*/  FSETP.NAN.AND P0, PT, R23.reuse, R23, PT ;  /* 0x000000171700720b */ /* 0x040fe40003f08000 */
[C---:B------:R-:W-:Y:S02]  /*0390*/  FSEL R22, R23.reuse, R24, !P3 ;  /* 0x0000001817167208 */ /* 0x040fe40005800000 */
[----:B------:R-:W-:Y:S02]  /*03a0*/  FSETP.NAN.AND P3, PT, R8, R8, PT ;  /* 0x000000080800720b */ /* 0x000fe40003f68000 */
[----:B------:R-:W-:-:S02]  /*03b0*/  @P1 FSEL R23, R23, R22, P0 ;  /* 0x0000001617171208 */ /* 0x000fc40000000000 */
[----:B------:R-:W-:Y:S02]  /*03c0*/  FSEL R18, R18, -INF , !P2 ;  /* 0xff80000012127808 */ /* 0x000fe40005000000 */
[----:B------:R-:W-:Y:S02]  /*03d0*/  @P4 FSEL R8, R8, R20, P3 ;  /* 0x0000001408084208 */ /* 0x000fe40001800000 */
[----:B------:R-:W-:Y:S02]  /*03e0*/  FSEL R19, R19, -INF , !P2 ;  /* 0xff80000013137808 */ /* 0x000fe40005000000 */
[C---:B------:R-:W-:Y:S02]  /*03f0*/  FSETP.GEU.AND P3, PT, R8.reuse, R23, PT ;  /* 0x000000170800720b */ /* 0x040fe40003f6e000 */
[----:B------:R-:W-:Y:S02]  /*0400*/  FSETP.NAN.AND P0, PT, R8, R8, PT ;  /* 0x000000080800720b */ /* 0x000fe40003f08000 */
[----:B------:R-:W-:-:S02]  /*0410*/  FSEL R16, R16, -INF , !P2 ;  /* 0xff80000010107808 */ /* 0x000fc40005000000 */
[----:B------:R-:W-:Y:S02]  /*0420*/  FSETP.NAN.AND P4, PT, R19, R19, PT ;  /* 0x000000131300720b */ /* 0x000fe40003f88000 */
[----:B------:R-:W-:-:S04]  /*0430*/  FSETP.GT.AND P5, PT, R16, R17, PT ;  /* 0x000000111000720b */ /* 0x000fc80003fa4000 */
[----:B------:R-:W-:Y:S02]  /*0440*/  FSEL R17, R16, R17, P5 ;  /* 0x0000001110117208 */ /* 0x000fe40002800000 */
[----:B------:R-:W-:-:S04]  /*0450*/  @P3 FSEL R8, R8, R23, P0 ;  /* 0x0000001708083208 */ /* 0x000fc80000000000 */
[C---:B------:R-:W-:Y:S01]  /*0460*/  FSETP.NAN.AND P0, PT, R8.reuse, R8, PT ;  /* 0x000000080800720b */ /* 0x040fe20003f08000 */
[----:B------:R-:W0:Y:S02]  /*0470*/  SHFL.BFLY PT, R7, R8, 0x10, 0x1f ;  /* 0x0e001f0008077f89 */ /* 0x000e2400000e0000 */
[----:B0-----:R-:W-:-:S10]  /*0480*/  FSETP.GEU.AND P3, PT, R8, R7, PT ;  /* 0x000000070800720b */ /* 0x001fd40003f6e000 */
[----:B------:R-:W-:-:S04]  /*0490*/  @!P0 FSEL R8, R8, R7, !P3 ;  /* 0x0000000708088208 */ /* 0x000fc80005800000 */
[C---:B------:R-:W-:Y:S01]  /*04a0*/  FSETP.NAN.AND P0, PT, R8.reuse, R8, PT ;  /* 0x000000080800720b */ /* 0x040fe20003f08000 */
[----:B------:R-:W0:Y:S02]  /*04b0*/  SHFL.BFLY PT, R7, R8, 0x8, 0x1f ;  /* 0x0d001f0008077f89 */ /* 0x000e2400000e0000 */
[----:B0-----:R-:W-:-:S13]  /*04c0*/  FSETP.GEU.AND P3, PT, R8, R7, PT ;  /* 0x000000070800720b */ /* 0x001fda0003f6e000 */
[----:B------:R-:W-:-:S04]  /*04d0*/  @P3 FSEL R8, R8, R7, P0 ;  /* 0x0000000708083208 */ /* 0x000fc80000000000 */
[C---:B------:R-:W-:Y:S01]  /*04e0*/  FSETP.NAN.AND P0, PT, R8.reuse, R8, PT ;  /* 0x000000080800720b */ /* 0x040fe20003f08000 */
[----:B------:R-:W0:Y:S02]  /*04f0*/  SHFL.BFLY PT, R7, R8, 0x4, 0x1f ;  /* 0x0c801f0008077f89 */ /* 0x000e2400000e0000 */
[----:B0-----:R-:W-:-:S13]  /*0500*/  FSETP.GEU.AND P3, PT, R8, R7, PT ;  /* 0x000000070800720b */ /* 0x001fda0003f6e000 */
[----:B------:R-:W-:Y:S02]  /*0510*/  @P3 FSEL R8, R8, R7, P0 ;  /* 0x0000000708083208 */ /* 0x000fe40000000000 */
[CC--:B------:R-:W-:Y:S02]  /*0520*/  FSETP.GT.AND P0, PT, R18.reuse, R21.reuse, PT ;  /* 0x000000151200720b */ /* 0x0c0fe40003f04000 */
[C---:B------:R-:W-:Y:S01]  /*0530*/  FSETP.NAN.AND P3, PT, R18.reuse, R18, PT ;  /* 0x000000121200720b */ /* 0x040fe20003f68000 */
[----:B------:R-:W0:Y:S01]  /*0540*/  SHFL.BFLY PT, R23, R8, 0x2, 0x1f ;  /* 0x0c401f0008177f89 */ /* 0x000e2200000e0000 */
[----:B------:R-:W-:Y:S02]  /*0550*/  FSEL R21, R18, R21, P0 ;  /* 0x0000001512157208 */ /* 0x000fe40000000000 */
[----:B------:R-:W-:Y:S02]  /*0560*/  FSETP.NAN.AND P5, PT, R8, R8, PT ;  /* 0x000000080800720b */ /* 0x000fe40003fa8000 */
[----:B------:R-:W-:-:S02]  /*0570*/  FSEL R21, R18, R21, P3 ;  /* 0x0000001512157208 */ /* 0x000fc40001800000 */
[----:B------:R-:W-:Y:S02]  /*0580*/  FSETP.GT.AND P3, PT, R19, R6, PT ;  /* 0x000000061300720b */ /* 0x000fe40003f64000 */
[----:B------:R-:W-:Y:S02]  /*0590*/  FSEL R7, R21, R18, P1 ;  /* 0x0000001215077208 */ /* 0x000fe40000800000 */
[----:B------:R-:W-:Y:S02]  /*05a0*/  FSEL R6, R19, R6, P3 ;  /* 0x0000000613067208 */ /* 0x000fe40001800000 */
[----:B------:R-:W-:Y:S02]  /*05b0*/  FSETP.NAN.AND P0, PT, R7, R7, PT ;  /* 0x000000070700720b */ /* 0x000fe40003f08000 */
[----:B------:R-:W-:Y:S02]  /*05c0*/  @P1 FSEL R19, R19, R6, P4 ;  /* 0x0000000613131208 */ /* 0x000fe40002000000 */
[----:B------:R-:W-:-:S02]  /*05d0*/  FSETP.NAN.AND P4, PT, R16, R16, PT ;  /* 0x000000101000720b */ /* 0x000fc40003f88000 */
[----:B------:R-:W-:Y:S02]  /*05e0*/  FSETP.GT.AND P6, PT, R7, R19, PT ;  /* 0x000000130700720b */ /* 0x000fe40003fc4000 */
[----:B------:R-:W-:Y:S02]  /*05f0*/  @P1 FSEL R16, R16, R17, P4 ;  /* 0x0000001110101208 */ /* 0x000fe40002000000 */
[----:B------:R-:W-:Y:S02]  /*0600*/  FSEL R6, R9, -INF , !P2 ;  /* 0xff80000009067808 */ /* 0x000fe40005000000 */
[----:B0-----:R-:W-:Y:S02]  /*0610*/  FSETP.GEU.AND P3, PT, R8, R23, PT ;  /* 0x000000170800720b */ /* 0x001fe40003f6e000 */
[----:B------:R-:W-:Y:S02]  /*0620*/  @!P0 FSEL R7, R7, R19, P6 ;  /* 0x0000001307078208 */ /* 0x000fe40003000000 */
[----:B------:R-:W-:-:S02]  /*0630*/  FSETP.GT.AND P0, PT, R6, R24, PT ;  /* 0x000000180600720b */ /* 0x000fc40003f04000 */
[C---:B------:R-:W-:Y:S02]  /*0640*/  FSETP.GT.AND P4, PT, R7.reuse, R16, PT ;  /* 0x000000100700720b */ /* 0x040fe40003f84000 */
[----:B------:R-:W-:Y:S02]  /*0650*/  FSEL R17, R6, R24, P0 ;  /* 0x0000001806117208 */ /* 0x000fe40000000000 */
[----:B------:R-:W-:-:S03]  /*0660*/  FSETP.NAN.AND P0, PT, R7, R7, PT ;  /* 0x000000070700720b */ /* 0x000fc60003f08000 */
[----:B------:R-:W-:Y:S02]  /*0670*/  @P3 FSEL R8, R8, R23, P5 ;  /* 0x0000001708083208 */ /* 0x000fe40002800000 */
[----:B------:R-:W-:Y:S02]  /*0680*/  FSETP.NAN.AND P3, PT, R6, R6, PT ;  /* 0x000000060600720b */ /* 0x000fe40003f68000 */
[----:B------:R-:W-:Y:S01]  /*0690*/  FSETP.NAN.AND P5, PT, R8, R8, PT ;  /* 0x000000080800720b */ /* 0x000fe20003fa8000 */
[----:B------:R-:W0:Y:S01]  /*06a0*/  SHFL.BFLY PT, R9, R8, 0x1, 0x1f ;  /* 0x0c201f0008097f89 */ /* 0x000e2200000e0000 */
[----:B------:R-:W-:Y:S02]  /*06b0*/  @P1 FSEL R6, R6, R17, P3 ;  /* 0x0000001106061208 */ /* 0x000fe40001800000 */
[----:B------:R-:W-:-:S04]  /*06c0*/  @!P4 FSEL R7, R7, R16, P0 ;  /* 0x000000100707c208 */ /* 0x000fc80000000000 */
[C---:B------:R-:W-:Y:S02]  /*06d0*/  FSETP.GT.AND P3, PT, R7.reuse, R6, PT ;  /* 0x000000060700720b */ /* 0x040fe40003f64000 */
[----:B------:R-:W-:-:S11]  /*06e0*/  FSETP.NAN.AND P4, PT, R7, R7, PT ;  /* 0x000000070700720b */ /* 0x000fd60003f88000 */
[----:B------:R-:W-:Y:S02]  /*06f0*/  @!P3 FSEL R7, R7, R6, P4 ;  /* 0x000000060707b208 */ /* 0x000fe40002000000 */
[----:B------:R-:W-:Y:S02]  /*0700*/  LOP3.LUT P3, RZ, R10, 0x1f, RZ, 0xc0, !PT ;  /* 0x0000001f0aff7812 */ /* 0x000fe4000786c0ff */
[----:B0-----:R-:W-:Y:S01]  /*0710*/  FSETP.GEU.AND P0, PT, R8, R9, PT ;  /* 0x000000090800720b */ /* 0x001fe20003f0e000 */
[----:B------:R-:W0:Y:S01]  /*0720*/  SHFL.BFLY PT, R16, R7, 0x10, 0x1f ;  /* 0x0e001f0007107f89 */ /* 0x000e2200000e0000 */
[----:B------:R-:W-:Y:S02]  /*0730*/  SHF.R.U32.HI R6, RZ, 0x3, R10 ;  /* 0x00000003ff067819 */ /* 0x000fe4000001160a */
[----:B------:R-:W-:Y:S02]  /*0740*/  ISETP.GE.AND P4, PT, R10, 0x10, PT ;  /* 0x000000100a00780c */ /* 0x000fe40003f86270 */
[----:B------:R-:W-:-:S07]  /*0750*/  LOP3.LUT R6, R6, 0x3c, RZ, 0xc0, !PT ;  /* 0x0000003c06067812 */ /* 0x000fce00078ec0ff */
[----:B------:R-:W-:Y:S02]  /*0760*/  @P0 SEL R8, R8, R9, P5 ;  /* 0x0000000908080207 */ /* 0x000fe40002800000 */
[----:B------:R-:W-:-:S03]  /*0770*/  FSETP.NAN.AND P5, PT, R7, R7, PT ;  /* 0x000000070700720b */ /* 0x000fc60003fa8000 */
[----:B------:R-:W-:Y:S04]  /*0780*/  @!P3 STS [R6], R8 ;  /* 0x000000080600b388 */ /* 0x000fe80000000800 */
[----:B------:R-:W-:Y:S01]  /*0790*/  BAR.SYNC.DEFER_BLOCKING 0x0 ;  /* 0x0000000000007b1d */ /* 0x000fe20000010000 */
[----:B0-----:R-:W-:-:S05]  /*07a0*/  FSETP.GT.AND P0, PT, R7, R16, PT ;  /* 0x000000100700720b */ /* 0x001fca0003f04000 */
[----:B------:R-:W-:-:S04]  /*07b0*/  @!P5 FSEL R7, R7, R16, P0 ;  /* 0x000000100707d208 */ /* 0x000fc80000000000 */
[C---:B------:R-:W-:Y:S01]  /*07c0*/  FSETP.NAN.AND P5, PT, R7.reuse, R7, PT ;  /* 0x000000070700720b */ /* 0x040fe20003fa8000 */
[----:B------:R-:W0:Y:S04]  /*07d0*/  SHFL.BFLY PT, R16, R7, 0x8, 0x1f ;  /* 0x0d001f0007107f89 */ /* 0x000e2800000e0000 */
[----:B------:R-:W1:Y:S01]  /*07e0*/  @!P4 LDS R14, [R10.X4] ;  /* 0x000000000a0ec984 */ /* 0x000e620000004800 */
[----:B0-----:R-:W-:-:S13]  /*07f0*/  FSETP.GT.AND P0, PT, R7, R16, PT ;  /* 0x000000100700720b */ /* 0x001fda0003f04000 */
[----:B------:R-:W-:-:S05]  /*0800*/  @!P0 FSEL R7, R7, R16, P5 ;  /* 0x0000001007078208 */ /* 0x000fca0002800000 */
[----:B------:R-:W-:Y:S04]  /*0810*/  SHFL.BFLY PT, R16, R7, 0x4, 0x1f ;  /* 0x0c801f0007107f89 */ /* 0x000fe800000e0000 */
[----:B-1----:R-:W0:Y:S01]  /*0820*/  SHFL.BFLY PT, R9, R14, 0x8, 0x1f ;  /* 0x0d001f000e097f89 */ /* 0x002e2200000e0000 */
[C---:B------:R-:W-:Y:S02]  /*0830*/  FSETP.NAN.AND P0, PT, R14.reuse, R14, PT ;  /* 0x0000000e0e00720b */ /* 0x040fe40003f08000 */
[----:B0-----:R-:W-:-:S04]  /*0840*/  FSETP.GEU.AND P5, PT, R14, R9, PT ;  /* 0x000000090e00720b */ /* 0x001fc80003fae000 */
[C---:B------:R-:W-:Y:S02]  /*0850*/  FSEL R9, R14.reuse, R9, !P5 ;  /* 0x000000090e097208 */ /* 0x040fe40006800000 */
[C---:B------:R-:W-:Y:S02]  /*0860*/  FSETP.NAN.AND P5, PT, R7.reuse, R7, PT ;  /* 0x000000070700720b */ /* 0x040fe40003fa8000 */
[----:B------:R-:W-:Y:S02]  /*0870*/  FSEL R9, R14, R9, P0 ;  /* 0x000000090e097208 */ /* 0x000fe40000000000 */
[----:B------:R-:W-:-:S03]  /*0880*/  FSETP.GT.AND P0, PT, R7, R16, PT ;  /* 0x000000100700720b */ /* 0x000fc60003f04000 */
[----:B------:R-:W0:Y:S10]  /*0890*/  SHFL.BFLY PT, R8, R9, 0x4, 0x1f ;  /* 0x0c801f0009087f89 */ /* 0x000e3400000e0000 */
[----:B------:R-:W-:-:S02]  /*08a0*/  @!P0 FSEL R7, R7, R16, P5 ;  /* 0x0000001007078208 */ /* 0x000fc40002800000 */
[----:B------:R-:W-:-:S03]  /*08b0*/  FSETP.NAN.AND P0, PT, R9, R9, PT ;  /* 0x000000090900720b */ /* 0x000fc60003f08000 */
[----:B------:R-:W1:Y:S01]  /*08c0*/  SHFL.BFLY PT, R14, R7, 0x2, 0x1f ;  /* 0x0c401f00070e7f89 */ /* 0x000e6200000e0000 */
[----:B0-----:R-:W-:-:S13]  /*08d0*/  FSETP.GEU.AND P5, PT, R9, R8, PT ;  /* 0x000000080900720b */ /* 0x001fda0003fae000 */
[----:B------:R-:W-:Y:S02]  /*08e0*/  @P5 FSEL R9, R9, R8, P0 ;  /* 0x0000000809095208 */ /* 0x000fe40000000000 */
[CC--:B-1----:R-:W-:Y:S02]  /*08f0*/  FSETP.GT.AND P0, PT, R7.reuse, R14.reuse, PT ;  /* 0x0000000e0700720b */ /* 0x0c2fe40003f04000 */
[C---:B------:R-:W-:Y:S01]  /*0900*/  FSETP.NAN.AND P5, PT, R7.reuse, R7, PT ;  /* 0x000000070700720b */ /* 0x040fe20003fa8000 */
[----:B------:R-:W0:Y:S10]  /*0910*/  SHFL.BFLY PT, R8, R9, 0x2, 0x1f ;  /* 0x0c401f0009087f89 */ /* 0x000e3400000e0000 */
[----:B------:R-:W-:-:S02]  /*0920*/  @!P0 FSEL R7, R7, R14, P5 ;  /* 0x0000000e07078208 */ /* 0x000fc40002800000 */
[----:B------:R-:W-:-:S03]  /*0930*/  FSETP.NAN.AND P0, PT, R9, R9, PT ;  /* 0x000000090900720b */ /* 0x000fc60003f08000 */
[----:B------:R-:W1:Y:S01]  /*0940*/  SHFL.BFLY PT, R14, R7, 0x1, 0x1f ;  /* 0x0c201f00070e7f89 */ /* 0x000e6200000e0000 */
[----:B0-----:R-:W-:-:S13]  /*0950*/  FSETP.GEU.AND P5, PT, R9, R8, PT ;  /* 0x000000080900720b */ /* 0x001fda0003fae000 */
[----:B------:R-:W-:Y:S02]  /*0960*/  @P5 FSEL R9, R9, R8, P0 ;  /* 0x0000000809095208 */ /* 0x000fe40000000000 */
[C---:B-1----:R-:W-:Y:S02]  /*0970*/  FSETP.GT.AND P0, PT, R7.reuse, R14, PT ;  /* 0x0000000e0700720b */ /* 0x042fe40003f04000 */
[----:B------:R-:W-:Y:S01]  /*0980*/  FSETP.NAN.AND P5, PT, R7, R7, PT ;  /* 0x000000070700720b */ /* 0x000fe20003fa8000 */
[----:B------:R-:W0:Y:S01]  /*0990*/  SHFL.BFLY PT, R8, R9, 0x1, 0x1f ;  /* 0x0c201f0009087f89 */ /* 0x000e2200000e0000 */
[----:B------:R-:W-:-:S09]  /*09a0*/  FSETP.NAN.AND P6, PT, R9, R9, PT ;  /* 0x000000090900720b */ /* 0x000fd20003fc8000 */
[----:B------:R-:W-:Y:S02]  /*09b0*/  @!P0 SEL R7, R7, R14, P5 ;  /* 0x0000000e07078207 */ /* 0x000fe40002800000 */
[----:B------:R-:W-:-:S04]  /*09c0*/  LOP3.LUT P0, RZ, R10, 0xf, RZ, 0xc0, !PT ;  /* 0x0000000f0aff7812 */ /* 0x000fc8000780c0ff */
[----:B------:R-:W-:Y:S02]  /*09d0*/  ISETP.LT.AND P0, PT, R10, 0x10, !P0 ;  /* 0x000000100a00780c */ /* 0x000fe40004701270 */
[----:B0-----:R-:W-:-:S13]  /*09e0*/  FSETP.GEU.AND P5, PT, R9, R8, PT ;  /* 0x000000080900720b */ /* 0x001fda0003fae000 */
[----:B------:R-:W-:-:S05]  /*09f0*/  @P5 SEL R9, R9, R8, P6 ;  /* 0x0000000809095207 */ /* 0x000fca0003000000 */
[----:B------:R-:W-:Y:S04]  /*0a00*/  @P0 STS [R10.X4], R9 ;  /* 0x000000090a000388 */ /* 0x000fe80000004800 */
[----:B------:R-:W-:Y:S06]  /*0a10*/  BAR.SYNC.DEFER_BLOCKING 0x0 ;  /* 0x0000000000007b1d */ /* 0x000fec0000010000 */
[----:B------:R-:W-:Y:S04]  /*0a20*/  LDS R16, [RZ] ;  /* 0x00000000ff107984 */ /* 0x000fe80000000800 */
[----:B------:R-:W-:Y:S06]  /*0a30*/  BAR.SYNC.DEFER_BLOCKING 0x0 ;  /* 0x0000000000007b1d */ /* 0x000fec0000010000 */
[----:B------:R-:W-:Y:S04]  /*0a40*/  @!P3 STS [R6], R7 ;  /* 0x000000070600b388 */ /* 0x000fe80000000800 */
[----:B------:R-:W-:Y:S06]  /*0a50*/  BAR.SYNC.DEFER_BLOCKING 0x0 ;  /* 0x0000000000007b1d */ /* 0x000fec0000010000 */
[----:B------:R-:W0:Y:S04]  /*0a60*/  @!P4 LDS R12, [R10.X4] ;  /* 0x000000000a0cc984 */ /* 0x000e280000004800 */
[----:B0-----:R-:W0:Y:S01]  /*0a70*/  SHFL.BFLY PT, R17, R12, 0x8, 0x1f ;  /* 0x0d001f000c117f89 */ /* 0x001e2200000e0000 */
[----:B------:R-:W-:-:S02]  /*0a80*/  FSETP.NAN.AND P4, PT, R12, R12, PT ;  /* 0x0000000c0c00720b */ /* 0x000fc40003f88000 */
[----:B0-----:R-:W-:-:S04]  /*0a90*/  FSETP.GT.AND P3, PT, R12, R17, PT ;  /* 0x000000110c00720b */ /* 0x001fc80003f64000 */
[----:B------:R-:W-:-:S04]  /*0aa0*/  FSEL R17, R12, R17, P3 ;  /* 0x000000110c117208 */ /* 0x000fc80001800000 */
[----:B------:R-:W-:-:S04]  /*0ab0*/  FSEL R17, R12, R17, P4 ;  /* 0x000000110c117208 */ /* 0x000fc80002000000 */
[C---:B------:R-:W-:Y:S01]  /*0ac0*/  FSETP.NAN.AND P4, PT, R17.reuse, R17, PT ;  /* 0x000000111100720b */ /* 0x040fe20003f88000 */
[----:B------:R-:W0:Y:S02]  /*0ad0*/  SHFL.BFLY PT, R8, R17, 0x4, 0x1f ;  /* 0x0c801f0011087f89 */ /* 0x000e2400000e0000 */
[----:B0-----:R-:W-:-:S13]  /*0ae0*/  FSETP.GT.AND P3, PT, R17, R8, PT ;  /* 0x000000081100720b */ /* 0x001fda0003f64000 */
[----:B------:R-:W-:Y:S01]  /*0af0*/  @!P3 FSEL R17, R17, R8, P4 ;  /* 0x000000081111b208 */ /* 0x000fe20002000000 */
[----:B------:R-:W-:-:S03]  /*0b00*/  IMAD.WIDE R8, R0, R15, c[0x0][0x168] ;  /* 0x00005a0000087625 */ /* 0x000fc600078e020f */
[C---:B------:R-:W-:Y:S01]  /*0b10*/  FSETP.NAN.AND P4, PT, R17.reuse, R17, PT ;  /* 0x000000111100720b */ /* 0x040fe20003f88000 */
[----:B------:R-:W0:Y:S01]  /*0b20*/  SHFL.BFLY PT, R6, R17, 0x2, 0x1f ;  /* 0x0c401f0011067f89 */ /* 0x000e2200000e0000 */
[----:B------:R-:W-:Y:S01]  /*0b30*/  IMAD.WIDE R14, R0, R15, c[0x0][0x170] ;  /* 0x00005c00000e7625 */ /* 0x000fe200078e020f */
[----:B0-----:R-:W-:-:S13]  /*0b40*/  FSETP.GT.AND P3, PT, R17, R6, PT ;  /* 0x000000061100720b */ /* 0x001fda0003f64000 */
[----:B------:R-:W-:-:S04]  /*0b50*/  @!P3 FSEL R17, R17, R6, P4 ;  /* 0x000000061111b208 */ /* 0x000fc80002000000 */
[C---:B------:R-:W-:Y:S01]  /*0b60*/  FSETP.NAN.AND P4, PT, R17.reuse, R17, PT ;  /* 0x000000111100720b */ /* 0x040fe20003f88000 */
[----:B------:R-:W0:Y:S02]  /*0b70*/  SHFL.BFLY PT, R6, R17, 0x1, 0x1f ;  /* 0x0c201f0011067f89 */ /* 0x000e2400000e0000 */
[----:B0-----:R-:W-:-:S13]  /*0b80*/  FSETP.GT.AND P3, PT, R17, R6, PT ;  /* 0x000000061100720b */ /* 0x001fda0003f64000 */
[----:B------:R-:W-:-:S05]  /*0b90*/  @!P3 SEL R17, R17, R6, P4 ;  /* 0x000000061111b207 */ /* 0x000fca0002000000 */
[----:B------:R-:W-:Y:S04]  /*0ba0*/  @P0 STS [R10.X4], R17 ;  /* 0x000000110a000388 */ /* 0x000fe80000004800 */
[----:B------:R-:W-:Y:S01]  /*0bb0*/  BAR.SYNC.DEFER_BLOCKING 0x0 ;  /* 0x0000000000007b1d */ /* 0x000fe20000010000 */
[----:B------:R-:W-:-:S04]  /*0bc0*/  LOP3.LUT P0, RZ, R10, 0x1ff, RZ, 0xc0, !PT ;  /* 0x000001ff0aff7812 */ /* 0x000fc8000780c0ff */
[----:B------:R-:W-:Y:S01]  /*0bd0*/  ISETP.LT.AND P0, PT, R0, 0x200, !P0 ;  /* 0x000002000000780c */ /* 0x000fe20004701270 */
[----:B------:R-:W0:Y:S02]  /*0be0*/  LDS R19, [RZ] ;  /* 0x00000000ff137984 */ /* 0x000e240000000800 */
[----:B0-----:R-:W-:-:S04]  /*0bf0*/  F2FP.BF16.PACK_AB R7, R19, R16 ;  /* 0x000000101307723e */ /* 0x001fc800000010ff */
[C---:B------:R-:W-:Y:S02]  /*0c00*/  PRMT R12, R7.reuse, 0x7610, R12 ;  /* 0x00007610070c7816 */ /* 0x040fe4000000000c */
[----:B------:R-:W-:Y:S02]  /*0c10*/  PRMT R18, R7, 0x7632, R18 ;  /* 0x0000763207127816 */ /* 0x000fe40000000012 */
[----:B------:R-:W-:Y:S02]  /*0c20*/  CS2R R6, SRZ ;  /* 0x0000000000067805 */ /* 0x000fe4000001ff00 */
[----:B------:R0:W-:Y:S04]  /*0c30*/  @P0 STG.E.U16 [R8.64], R12 ;  /* 0x0000000c08000986 */ /* 0x0001e8000c101504 */
[----:B------:R1:W-:Y:S04]  /*0c40*/  @P0 STG.E.U16 [R14.64], R18 ;  /* 0x000000120e000986 */ /* 0x0003e8000c101504 */
[----:B------:R2:W0:Y:S01]  /*0c50*/  @!P2 LDG.E.EF.64 R6, [R4.64] ;  /* 0x000000040406a981 */ /* 0x000422000c0e1b00 */
[----:B------:R-:W-:Y:S01]  /*0c60*/  FSETP.GE.AND P0, PT, R16, RZ, PT ;  /* 0x000000ff1000720b */ /* 0x000fe20003f06000 */
[----:B------:R-:W-:-:S03]  /*0c70*/  IMAD R13, R0, 0xc00, R13 ;  /* 0x00000c00000d7824 */ /* 0x000fc600078e020d */
[----:B------:R-:W-:Y:S02]  /*0c80*/  FSEL R16, R16, RZ, !P0 ;  /* 0x000000ff10107208 */ /* 0x000fe40004000000 */
[----:B------:R-:W-:-:S03]  /*0c90*/  FSETP.GTU.AND P0, PT, R19, RZ, PT ;  /* 0x000000ff1300720b */ /* 0x000fc60003f0c000 */
[----:B------:R-:W-:Y:S01]  /*0ca0*/  FADD R16, RZ, -R16 ;  /* 0x80000010ff107221 */ /* 0x000fe20000000000 */
[----:B------:R-:W-:Y:S01]  /*0cb0*/  FSEL R19, R19, RZ, P0 ;  /* 0x000000ff13137208 */ /* 0x000fe20000000000 */
[----:B--2---:R-:W-:-:S03]  /*0cc0*/  IMAD.MOV.U32 R5, RZ, RZ, 0x3e800000 ;  /* 0x3e800000ff057424 */ /* 0x004fc600078e00ff */
[C---:B------:R-:W-:Y:S02]  /*0cd0*/  FSETP.NAN.AND P3, PT, R16.reuse, R16, PT ;  /* 0x000000101000720b */ /* 0x040fe40003f68000 */
[----:B------:R-:W-:-:S11]  /*0ce0*/  FSETP.GT.AND P0, PT, R16, R19, PT ;  /* 0x000000131000720b */ /* 0x000fd60003f04000 */
[----:B------:R-:W-:-:S05]  /*0cf0*/  @!P3 FSEL R16, R16, R19, P0 ;  /* 0x000000131010b208 */ /* 0x000fca0000000000 */
[----:B------:R-:W-:-:S05]  /*0d00*/  FMUL R16, R16, 0.0078740157186985015869 ;  /* 0x3c01020410107820 */ /* 0x000fca0000400000 */
[C---:B------:R-:W-:Y:S02]  /*0d10*/  FSETP.GT.AND P0, PT, R16.reuse, 9.9999997473787516356e-06, PT ;  /* 0x3727c5ac1000780b */ /* 0x040fe40003f04000 */
[----:B------:R-:W-:-:S11]  /*0d20*/  FSETP.NAN.AND P3, PT, R16, R16, PT ;  /* 0x000000101000720b */ /* 0x000fd60003f68000 */
[----:B------:R-:W-:-:S04]  /*0d30*/  @!P0 FSEL R16, R16, 9.9999997473787516356e-06, P3 ;  /* 0x3727c5ac10108808 */ /* 0x000fc80001800000 */
[C---:B------:R-:W-:Y:S02]  /*0d40*/  FSETP.GT.AND P0, PT, |R16|.reuse, 8.50705917302346158658e+37, PT ;  /* 0x7e8000001000780b */ /* 0x040fe40003f04200 */
[----:B------:R-:W-:Y:S02]  /*0d50*/  FSETP.GEU.AND P3, PT, |R16|, 1.175494350822287508e-38, PT ;  /* 0x008000001000780b */ /* 0x000fe40003f6e200 */
[----:B------:R-:W-:-:S09]  /*0d60*/  FSEL R5, R5, 1, P0 ;  /* 0x3f80000005057808 */ /* 0x000fd20000000000 */
[----:B------:R-:W-:Y:S02]  /*0d70*/  @P0 FMUL R16, R16, 0.25 ;  /* 0x3e80000010100820 */ /* 0x000fe40000400000 */
[----:B------:R-:W-:Y:S02]  /*0d80*/  @!P3 FMUL R5, R5, 16777216 ;  /* 0x4b8000000505b820 */ /* 0x000fe40000400000 */
[----:B------:R-:W-:-:S04]  /*0d90*/  @!P3 FMUL R16, R16, 16777216 ;  /* 0x4b8000001010b820 */ /* 0x000fc80000400000 */
[----:B------:R-:W2:Y:S02]  /*0da0*/  MUFU.RCP R4, R16 ;  /* 0x0000001000047308 */ /* 0x000ea40000001000 */
[----:B--2---:R-:W-:Y:S01]  /*0db0*/  FMUL R4, R4, R5 ;  /* 0x0000000504047220 */ /* 0x004fe20000400000 */
[C---:B0-----:R-:W-:Y:S01]  /*0dc0*/  PRMT R8, R6.reuse, 0x7632, R8 ;  /* 0x0000763206087816 */ /* 0x041fe20000000008 */
[----:B------:R-:W-:-:S04]  /*0dd0*/  IMAD.U32 R5, R6, 0x10000, RZ ;  /* 0x0001000006057824 */ /* 0x000fc800078e00ff */
[----:B------:R-:W-:Y:S01]  /*0de0*/  IMAD.U32 R9, R8, 0x10000, RZ ;  /* 0x0001000008097824 */ /* 0x000fe200078e00ff */
[C---:B------:R-:W-:Y:S01]  /*0df0*/  FMUL R6, R4.reuse, R5 ;  /* 0x0000000504067220 */ /* 0x040fe20000400000 */
[C---:B------:R-:W-:Y:S01]  /*0e00*/  IMAD.U32 R5, R7.reuse, 0x10000, RZ ;  /* 0x0001000007057824 */ /* 0x040fe200078e00ff */
[----:B------:R-:W-:Y:S01]  /*0e10*/  PRMT R7, R7, 0x7632, R7 ;  /* 0x0000763207077816 */ /* 0x000fe20000000007 */
[C---:B------:R-:W-:Y:S02]  /*0e20*/  FMUL R9, R4.reuse, R9 ;  /* 0x0000000904097220 */ /* 0x040fe40000400000 */
[----:B------:R-:W-:Y:S01]  /*0e30*/  FMUL R5, R4, R5 ;  /* 0x0000000504057220 */ /* 0x000fe20000400000 */
[----:B------:R-:W0:Y:S01]  /*0e40*/  FRND R6, R6 ;  /* 0x0000000600067307 */ /* 0x000e220000201000 */
[----:B------:R-:W-:-:S04]  /*0e50*/  IMAD.U32 R7, R7, 0x10000, RZ ;  /* 0x0001000007077824 */ /* 0x000fc800078e00ff */
[----:B------:R-:W-:-:S03]  /*0e60*/  FMUL R7, R4, R7 ;  /* 0x0000000704077220 */ /* 0x000fc60000400000 */
[----:B------:R-:W2:Y:S08]  /*0e70*/  FRND R9, R9 ;  /* 0x0000000900097307 */ /* 0x000eb00000201000 */
[----:B------:R-:W3:Y:S01]  /*0e80*/  FRND R5, R5 ;  /* 0x0000000500057307 */ /* 0x000ee20000201000 */
[----:B0-----:R-:W-:-:S07]  /*0e90*/  FSETP.GT.AND P0, PT, R6, -127, PT ;  /* 0xc2fe00000600780b */ /* 0x001fce0003f04000 */
[----:B------:R-:W0:Y:S01]  /*0ea0*/  FRND R7, R7 ;  /* 0x0000000700077307 */ /* 0x000e220000201000 */
[C---:B--2---:R-:W-:Y:S02]  /*0eb0*/  FSETP.GT.AND P4, PT, R9.reuse, -127, PT ;  /* 0xc2fe00000900780b */ /* 0x044fe40003f84000 */
[----:B------:R-:W-:Y:S02]  /*0ec0*/  FSETP.NAN.AND P5, PT, R9, R9, PT ;  /* 0x000000090900720b */ /* 0x000fe40003fa8000 */
[----:B---3--:R-:W-:-:S09]  /*0ed0*/  FSETP.GT.AND P3, PT, R5, -127, PT ;  /* 0xc2fe00000500780b */ /* 0x008fd20003f64000 */
[----:B------:R-:W-:Y:S02]  /*0ee0*/  @!P4 FSEL R9, R9, -127, P5 ;  /* 0xc2fe00000909c808 */ /* 0x000fe40002800000 */
[C---:B------:R-:W-:Y:S02]  /*0ef0*/  FSETP.NAN.AND P5, PT, R6.reuse, R6, PT ;  /* 0x000000060600720b */ /* 0x040fe40003fa8000 */
[----:B0-----:R-:W-:Y:S01]  /*0f00*/  FSETP.GT.AND P4, PT, R7, -127, PT ;  /* 0xc2fe00000700780b */ /* 0x001fe20003f84000 */
[----:B------:R-:W0:Y:S01]  /*0f10*/  F2I.S16.TRUNC.NTZ R8, R9 ;  /* 0x0000000900087305 */ /* 0x000e22000020e900 */
[----:B------:R-:W-:Y:S02]  /*0f20*/  @!P0 FSEL R6, R6, -127, P5 ;  /* 0xc2fe000006068808 */ /* 0x000fe40002800000 */
[----:B------:R-:W-:Y:S02]  /*0f30*/  FSETP.NAN.AND P0, PT, R5, R5, PT ;  /* 0x000000050500720b */ /* 0x000fe40003f08000 */
[----:B------:R-:W-:-:S02]  /*0f40*/  FSETP.GEU.AND P5, PT, R6, 127, PT ;  /* 0x42fe00000600780b */ /* 0x000fc40003fae000 */
[----:B------:R-:W-:Y:S01]  /*0f50*/  @!P3 FSEL R5, R5, -127, P0 ;  /* 0xc2fe00000505b808 */ /* 0x000fe20000000000 */
[----:B------:R-:W2:Y:S01]  /*0f60*/  F2I.S16.TRUNC.NTZ R10, R6 ;  /* 0x00000006000a7305 */ /* 0x000ea2000020e900 */
[----:B------:R-:W-:Y:S02]  /*0f70*/  FSETP.NAN.AND P3, PT, R7, R7, PT ;  /* 0x000000070700720b */ /* 0x000fe40003f68000 */
[----:B------:R-:W-:Y:S02]  /*0f80*/  FSETP.GEU.AND P0, PT, R9, 127, PT ;  /* 0x42fe00000900780b */ /* 0x000fe40003f0e000 */
[----:B------:R-:W-:Y:S02]  /*0f90*/  @!P4 FSEL R7, R7, -127, P3 ;  /* 0xc2fe00000707c808 */ /* 0x000fe40001800000 */
[----:B------:R-:W-:Y:S01]  /*0fa0*/  FSETP.NAN.AND P6, PT, R9, R9, PT ;  /* 0x000000090900720b */ /* 0x000fe20003fc8000 */
[----:B-1----:R-:W1:Y:S01]  /*0fb0*/  F2I.S16.TRUNC.NTZ R14, R5 ;  /* 0x00000005000e7305 */ /* 0x002e62000020e900 */
[----:B0-----:R-:W-:-:S02]  /*0fc0*/  LOP3.LUT R8, R8, 0xffff, RZ, 0xc0, !PT ;  /* 0x0000ffff08087812 */ /* 0x001fc400078ec0ff */
[----:B------:R-:W-:Y:S02]  /*0fd0*/  FSETP.GEU.AND P3, PT, R5, 127, PT ;  /* 0x42fe00000500780b */ /* 0x000fe40003f6e000 */
[----:B------:R-:W-:-:S03]  /*0fe0*/  FSETP.GEU.AND P4, PT, R7, 127, PT ;  /* 0x42fe00000700780b */ /* 0x000fc60003f8e000 */
[----:B------:R-:W0:Y:S01]  /*0ff0*/  F2I.S16.TRUNC.NTZ R12, R7 ;  /* 0x00000007000c7305 */ /* 0x000e22000020e900 */
[----:B------:R-:W-:Y:S02]  /*1000*/  @P0 SEL R8, R8, 0x7f, P6 ;  /* 0x0000007f08080807 */ /* 0x000fe40003000000 */
[----:B------:R-:W-:Y:S02]  /*1010*/  FSETP.NAN.AND P6, PT, R6, R6, PT ;  /* 0x000000060600720b */ /* 0x000fe40003fc8000 */
[----:B--2---:R-:W-:Y:S02]  /*1020*/  LOP3.LUT R9, R10, 0xffff, RZ, 0xc0, !PT ;  /* 0x0000ffff0a097812 */ /* 0x004fe400078ec0ff */
[----:B------:R-:W-:Y:S02]  /*1030*/  FSETP.NAN.AND P0, PT, R5, R5, PT ;  /* 0x000000050500720b */ /* 0x000fe40003f08000 */
[----:B------:R-:W-:Y:S02]  /*1040*/  @P5 SEL R9, R9, 0x7f, P6 ;  /* 0x0000007f09095807 */ /* 0x000fe40003000000 */
[----:B------:R-:W-:-:S02]  /*1050*/  FSETP.NAN.AND P5, PT, R7, R7, PT ;  /* 0x000000070700720b */ /* 0x000fc40003fa8000 */
[----:B-1----:R-:W-:Y:S02]  /*1060*/  LOP3.LUT R5, R14, 0xffff, RZ, 0xc0, !PT ;  /* 0x0000ffff0e057812 */ /* 0x002fe400078ec0ff */
[----:B------:R-:W-:Y:S02]  /*1070*/  PRMT R8, R9, 0x3340, R8 ;  /* 0x0000334009087816 */ /* 0x000fe40000000008 */
[----:B0-----:R-:W-:Y:S02]  /*1080*/  LOP3.LUT R12, R12, 0xffff, RZ, 0xc0, !PT ;  /* 0x0000ffff0c0c7812 */ /* 0x001fe400078ec0ff */
[----:B------:R-:W-:Y:S02]  /*1090*/  @P3 SEL R5, R5, 0x7f, P0 ;  /* 0x0000007f05053807 */ /* 0x000fe40000000000 */
[----:B------:R-:W-:Y:S02]  /*10a0*/  @P4 SEL R12, R12, 0x7f, P5 ;  /* 0x0000007f0c0c4807 */ /* 0x000fe40002800000 */
[----:B------:R-:W-:-:S02]  /*10b0*/  IADD3 R6, P0, R13, c[0x0][0x178], RZ ;  /* 0x00005e000d067a10 */ /* 0x000fc40007f1e0ff */
[----:B------:R-:W-:Y:S02]  /*10c0*/  PRMT R5, R5, 0x3340, R12 ;  /* 0x0000334005057816 */ /* 0x000fe4000000000c */
[----:B------:R-:W-:Y:S02]  /*10d0*/  LEA.HI.X.SX32 R7, R13, c[0x0][0x17c], 0x1, P0 ;  /* 0x00005f000d077a11 */ /* 0x000fe400000f0eff */
[----:B------:R-:W-:Y:S01]  /*10e0*/  PRMT R9, R8, 0x5410, R5 ;  /* 0x0000541008097816 */ /* 0x000fe20000000005 */
[----:B------:R-:W-:-:S04]  /*10f0*/  CS2R R12, SRZ ;  /* 0x00000000000c7805 */ /* 0x000fc8000001ff00 */
[----:B------:R0:W-:Y:S04]  /*1100*/  @!P2 STG.E [R6.64], R9 ;  /* 0x000000090600a986 */ /* 0x0001e8000c101904 */
[----:B------:R-:W2:Y:S01]  /*1110*/  @P1 LDG.E.EF.64 R12, [R2.64] ;  /* 0x00000004020c1981 */ /* 0x000ea2000c0e1b00 */
[----:B------:R-:W-:Y:S01]  /*1120*/  IMAD R0, R0, 0xc00, R11 ;  /* 0x00000c0000007824 */ /* 0x000fe200078e020b */
[C---:B--2---:R-:W-:Y:S01]  /*1130*/  PRMT R5, R13.reuse, 0x7632, R5 ;  /* 0x000076320d057816 */ /* 0x044fe20000000005 */
[----:B------:R-:W-:-:S04]  /*1140*/  IMAD.U32 R13, R13, 0x10000, RZ ;  /* 0x000100000d0d7824 */ /* 0x000fc800078e00ff */
[----:B------:R-:W-:Y:S01]  /*1150*/  IMAD.U32 R5, R5, 0x10000, RZ ;  /* 0x0001000005057824 */ /* 0x000fe200078e00ff */
[----:B------:R-:W-:-:S03]  /*1160*/  FMUL R13, R4, R13 ;  /* 0x0000000d040d7220 */ /* 0x000fc60000400000 */
[----:B------:R-:W-:Y:S01]  /*1170*/  FMUL R8, R4, R5 ;  /* 0x0000000504087220 */ /* 0x000fe20000400000 */
[C---:B------:R-:W-:Y:S01]  /*1180*/  IMAD.U32 R5, R12.reuse, 0x10000, RZ ;  /* 0x000100000c057824 */ /* 0x040fe200078e00ff */
[----:B------:R-:W-:Y:S01]  /*1190*/  PRMT R12, R12, 0x7632, R12 ;  /* 0x000076320c0c7816 */ /* 0x000fe2000000000c */
[----:B------:R-:W1:Y:S02]  /*11a0*/  FRND R13, R13 ;  /* 0x0000000d000d7307 */ /* 0x000e640000201000 */
[----:B------:R-:W-:Y:S02]  /*11b0*/  FMUL R5, R4, R5 ;  /* 0x0000000504057220 */ /* 0x000fe40000400000 */
[----:B------:R-:W-:-:S04]  /*11c0*/  IMAD.U32 R3, R12, 0x10000, RZ ;  /* 0x000100000c037824 */ /* 0x000fc800078e00ff */
[----:B------:R-:W2:Y:S01]  /*11d0*/  FRND R8, R8 ;  /* 0x0000000800087307 */ /* 0x000ea20000201000 */
[----:B------:R-:W-:-:S07]  /*11e0*/  FMUL R3, R4, R3 ;  /* 0x0000000304037220 */ /* 0x000fce0000400000 */
[----:B------:R-:W3:Y:S01]  /*11f0*/  FRND R5, R5 ;  /* 0x0000000500057307 */ /* 0x000ee20000201000 */
[C---:B-1----:R-:W-:Y:S02]  /*1200*/  FSETP.GT.AND P2, PT, R13.reuse, -127, PT ;  /* 0xc2fe00000d00780b */ /* 0x042fe40003f44000 */
[----:B------:R-:W-:-:S05]  /*1210*/  FSETP.NAN.AND P4, PT, R13, R13, PT ;  /* 0x0000000d0d00720b */ /* 0x000fca0003f88000 */
[----:B------:R-:W1:Y:S01]  /*1220*/  FRND R3, R3 ;  /* 0x0000000300037307 */ /* 0x000e620000201000 */
[----:B--2---:R-:W-:-:S05]  /*1230*/  FSETP.GT.AND P3, PT, R8, -127, PT ;  /* 0xc2fe00000800780b */ /* 0x004fca0003f64000 */
[----:B------:R-:W-:Y:S02]  /*1240*/  @!P2 FSEL R13, R13, -127, P4 ;  /* 0xc2fe00000d0da808 */ /* 0x000fe40002000000 */
[----:B---3--:R-:W-:Y:S02]  /*1250*/  FSETP.GT.AND P0, PT, R5, -127, PT ;  /* 0xc2fe00000500780b */ /* 0x008fe40003f04000 */
[C---:B------:R-:W-:Y:S01]  /*1260*/  FSETP.NAN.AND P4, PT, R8.reuse, R8, PT ;  /* 0x000000080800720b */ /* 0x040fe20003f88000 */
[----:B0-----:R-:W-:Y:S03]  /*1270*/  F2I.S16.TRUNC.NTZ R7, R13 ;  /* 0x0000000d00077305 */ /* 0x001fe6000020e900 */
[----:B------:R-:W-:Y:S02]  /*1280*/  @!P3 FSEL R8, R8, -127, P4 ;  /* 0xc2fe00000808b808 */ /* 0x000fe40002000000 */
[----:B-1----:R-:W-:-:S02]  /*1290*/  FSETP.GT.AND P2, PT, R3, -127, PT ;  /* 0xc2fe00000300780b */ /* 0x002fc40003f44000 */
[C---:B------:R-:W-:Y:S01]  /*12a0*/  FSETP.NAN.AND P3, PT, R5.reuse, R5, PT ;  /* 0x000000050500720b */ /* 0x040fe20003f68000 */
[----:B------:R-:W0:Y:S01]  /*12b0*/  F2I.S16.TRUNC.NTZ R6, R8 ;  /* 0x0000000800067305 */ /* 0x000e22000020e900 */
[C---:B------:R-:W-:Y:S02]  /*12c0*/  FSETP.GEU.AND P6, PT, R8.reuse, 127, PT ;  /* 0x42fe00000800780b */ /* 0x040fe40003fce000 */
[----:B------:R-:W-:Y:S02]  /*12d0*/  @!P0 FSEL R5, R5, -127, P3 ;  /* 0xc2fe000005058808 */ /* 0x000fe40001800000 */
[----:B------:R-:W-:Y:S02]  /*12e0*/  FSETP.NAN.AND P0, PT, R3, R3, PT ;  /* 0x000000030300720b */ /* 0x000fe40003f08000 */
[----:B------:R-:W-:Y:S01]  /*12f0*/  FSETP.NAN.AND P5, PT, R8, R8, PT ;  /* 0x000000080800720b */ /* 0x000fe20003fa8000 */
[----:B------:R-:W1:Y:S01]  /*1300*/  F2I.S16.TRUNC.NTZ R4, R5 ;  /* 0x0000000500047305 */ /* 0x000e62000020e900 */
[----:B------:R-:W-:-:S02]  /*1310*/  FSETP.NAN.AND P4, PT, R13, R13, PT ;  /* 0x0000000d0d00720b */ /* 0x000fc40003f88000 */
[----:B------:R-:W-:Y:S02]  /*1320*/  @!P2 FSEL R3, R3, -127, P0 ;  /* 0xc2fe00000303a808 */ /* 0x000fe40000000000 */
[----:B------:R-:W-:Y:S02]  /*1330*/  FSETP.GEU.AND P0, PT, R13, 127, PT ;  /* 0x42fe00000d00780b */ /* 0x000fe40003f0e000 */
[----:B------:R-:W-:Y:S01]  /*1340*/  FSETP.GEU.AND P2, PT, R5, 127, PT ;  /* 0x42fe00000500780b */ /* 0x000fe20003f4e000 */
[----:B------:R-:W2:Y:S01]  /*1350*/  F2I.S16.TRUNC.NTZ R2, R3 ;  /* 0x0000000300027305 */ /* 0x000ea2000020e900 */
[----:B------:R-:W-:Y:S02]  /*1360*/  FSETP.GEU.AND P3, PT, R3, 127, PT ;  /* 0x42fe00000300780b */ /* 0x000fe40003f6e000 */
[----:B0-----:R-:W-:Y:S02]  /*1370*/  LOP3.LUT R6, R6, 0xffff, RZ, 0xc0, !PT ;  /* 0x0000ffff06067812 */ /* 0x001fe400078ec0ff */
[----:B------:R-:W-:-:S02]  /*1380*/  LOP3.LUT R7, R7, 0xffff, RZ, 0xc0, !PT ;  /* 0x0000ffff07077812 */ /* 0x000fc400078ec0ff */
[----:B------:R-:W-:Y:S02]  /*1390*/  @P6 SEL R6, R6, 0x7f, P5 ;  /* 0x0000007f06066807 */ /* 0x000fe40002800000 */
[----:B------:R-:W-:Y:S02]  /*13a0*/  FSETP.NAN.AND P6, PT, R3, R3, PT ;  /* 0x000000030300720b */ /* 0x000fe40003fc8000 */
[----:B------:R-:W-:Y:S02]  /*13b0*/  FSETP.NAN.AND P5, PT, R5, R5, PT ;  /* 0x000000050500720b */ /* 0x000fe40003fa8000 */
[----:B-1----:R-:W-:Y:S02]  /*13c0*/  LOP3.LUT R4, R4, 0xffff, RZ, 0xc0, !PT ;  /* 0x0000ffff04047812 */ /* 0x002fe400078ec0ff */
[----:B------:R-:W-:Y:S02]  /*13d0*/  @P0 SEL R7, R7, 0x7f, P4 ;  /* 0x0000007f07070807 */ /* 0x000fe40002000000 */
[----:B--2---:R-:W-:-:S02]  /*13e0*/  LOP3.LUT R3, R2, 0xffff, RZ, 0xc0, !PT ;  /* 0x0000ffff02037812 */ /* 0x004fc400078ec0ff */
[----:B------:R-:W-:Y:S02]  /*13f0*/  @P2 SEL R4, R4, 0x7f, P5 ;  /* 0x0000007f04042807 */ /* 0x000fe40002800000 */
[----:B------:R-:W-:Y:S02]  /*1400*/  @P3 SEL R3, R3, 0x7f, P6 ;  /* 0x0000007f03033807 */ /* 0x000fe40003000000 */
[----:B------:R-:W-:Y:S02]  /*1410*/  PRMT R6, R7, 0x3340, R6 ;  /* 0x0000334007067816 */ /* 0x000fe40000000006 */
[----:B------:R-:W-:Y:S02]  /*1420*/  IADD3 R2, P0, R0, c[0x0][0x178], RZ ;  /* 0x00005e0000027a10 */ /* 0x000fe40007f1e0ff */
[----:B------:R-:W-:Y:S02]  /*1430*/  PRMT R5, R4, 0x3340, R3 ;  /* 0x0000334004057816 */ /* 0x000fe40000000003 */
[----:B------:R-:W-:-:S02]  /*1440*/  LEA.HI.X.SX32 R3, R0, c[0x0][0x17c], 0x1, P0 ;  /* 0x00005f0000037a11 */ /* 0x000fc400000f0eff */
[----:B------:R-:W-:Y:S01]  /*1450*/  PRMT R5, R5, 0x5410, R6 ;  /* 0x0000541005057816 */ /* 0x000fe20000000006 */
[----:B------:R-:W-:Y:S06]  /*1460*/  @!P1 EXIT ;  /* 0x000000000000994d */ /* 0x000fec0003800000 */
[----:B------:R-:W-:Y:S01]  /*1470*/  STG.E [R2.64], R5 ;  /* 0x0000000502007986 */ /* 0x000fe2000c101904 */
[----:B------:R-:W-:Y:S05]  /*1480*/  EXIT ;  /* 0x000000000000794d */ /* 0x000fea0003800000 */
.L_x_0:
[----:B------:R-:W-:-:S00]  /*1490*/  BRA `(.L_x_0) ;  /* 0xfffffff000007947 */ /* 0x000fc0000383ffff */
[----:B------:R-:W-:-:S00]  /*14a0*/  NOP ;  /* 0x0000000000007918 */ /* 0x000fc00000000000 */
        /* <DEDUP_REMOVED lines=13> */
.L_x_1:


//--------------------- .nv.shared.triton_red_fused__to_copy_add_amax_amin_clamp_mul_reciprocal_11 --------------------------
	.section	.nv.shared.triton_red_fused__to_copy_add_amax_amin_clamp_mul_reciprocal_11,"aw",@nobits
	.sectionflags	@""
	.align	16
